//
// Generated by NVIDIA NVVM Compiler
//
// Compiler Build ID: CL-36424714
// Cuda compilation tools, release 13.0, V13.0.88
// Based on NVVM 20.0.0
//

.version 9.0
.target sm_100
.address_size 64

	// .globl	_ZN3cub18CUB_300001_SM_10006detail11EmptyKernelIvEEvv
.global .align 1 .b8 _ZN41_INTERNAL_08f6c4ce_4_k_cu_f2095738_1475874cuda3std3__45__cpo5beginE[1];
.global .align 1 .b8 _ZN41_INTERNAL_08f6c4ce_4_k_cu_f2095738_1475874cuda3std3__45__cpo3endE[1];
.global .align 1 .b8 _ZN41_INTERNAL_08f6c4ce_4_k_cu_f2095738_1475874cuda3std3__45__cpo6cbeginE[1];
.global .align 1 .b8 _ZN41_INTERNAL_08f6c4ce_4_k_cu_f2095738_1475874cuda3std3__45__cpo4cendE[1];
.global .align 1 .b8 _ZN41_INTERNAL_08f6c4ce_4_k_cu_f2095738_1475874cuda3std3__45__cpo6rbeginE[1];
.global .align 1 .b8 _ZN41_INTERNAL_08f6c4ce_4_k_cu_f2095738_1475874cuda3std3__45__cpo4rendE[1];
.global .align 1 .b8 _ZN41_INTERNAL_08f6c4ce_4_k_cu_f2095738_1475874cuda3std3__45__cpo7crbeginE[1];
.global .align 1 .b8 _ZN41_INTERNAL_08f6c4ce_4_k_cu_f2095738_1475874cuda3std3__45__cpo5crendE[1];
.global .align 1 .b8 _ZN41_INTERNAL_08f6c4ce_4_k_cu_f2095738_1475874cuda3std3__443_GLOBAL__N__08f6c4ce_4_k_cu_f2095738_1475876ignoreE[1];
.global .align 1 .b8 _ZN41_INTERNAL_08f6c4ce_4_k_cu_f2095738_1475874cuda3std3__419piecewise_constructE[1];
.global .align 1 .b8 _ZN41_INTERNAL_08f6c4ce_4_k_cu_f2095738_1475874cuda3std3__48in_placeE[1];
.global .align 1 .b8 _ZN41_INTERNAL_08f6c4ce_4_k_cu_f2095738_1475874cuda3std3__420unreachable_sentinelE[1];
.global .align 1 .b8 _ZN41_INTERNAL_08f6c4ce_4_k_cu_f2095738_1475874cuda3std3__47nulloptE[1];
.global .align 1 .b8 _ZN41_INTERNAL_08f6c4ce_4_k_cu_f2095738_1475874cuda3std3__48unexpectE[1];
.global .align 1 .b8 _ZN41_INTERNAL_08f6c4ce_4_k_cu_f2095738_1475874cuda3std6ranges3__45__cpo4swapE[1];
.global .align 1 .b8 _ZN41_INTERNAL_08f6c4ce_4_k_cu_f2095738_1475874cuda3std6ranges3__45__cpo9iter_moveE[1];
.global .align 1 .b8 _ZN41_INTERNAL_08f6c4ce_4_k_cu_f2095738_1475874cuda3std6ranges3__45__cpo5beginE[1];
.global .align 1 .b8 _ZN41_INTERNAL_08f6c4ce_4_k_cu_f2095738_1475874cuda3std6ranges3__45__cpo3endE[1];
.global .align 1 .b8 _ZN41_INTERNAL_08f6c4ce_4_k_cu_f2095738_1475874cuda3std6ranges3__45__cpo6cbeginE[1];
.global .align 1 .b8 _ZN41_INTERNAL_08f6c4ce_4_k_cu_f2095738_1475874cuda3std6ranges3__45__cpo4cendE[1];
.global .align 1 .b8 _ZN41_INTERNAL_08f6c4ce_4_k_cu_f2095738_1475874cuda3std6ranges3__45__cpo7advanceE[1];
.global .align 1 .b8 _ZN41_INTERNAL_08f6c4ce_4_k_cu_f2095738_1475874cuda3std6ranges3__45__cpo9iter_swapE[1];
.global .align 1 .b8 _ZN41_INTERNAL_08f6c4ce_4_k_cu_f2095738_1475874cuda3std6ranges3__45__cpo4nextE[1];
.global .align 1 .b8 _ZN41_INTERNAL_08f6c4ce_4_k_cu_f2095738_1475874cuda3std6ranges3__45__cpo4prevE[1];
.global .align 1 .b8 _ZN41_INTERNAL_08f6c4ce_4_k_cu_f2095738_1475874cuda3std6ranges3__45__cpo4dataE[1];
.global .align 1 .b8 _ZN41_INTERNAL_08f6c4ce_4_k_cu_f2095738_1475874cuda3std6ranges3__45__cpo5cdataE[1];
.global .align 1 .b8 _ZN41_INTERNAL_08f6c4ce_4_k_cu_f2095738_1475874cuda3std6ranges3__45__cpo4sizeE[1];
.global .align 1 .b8 _ZN41_INTERNAL_08f6c4ce_4_k_cu_f2095738_1475874cuda3std6ranges3__45__cpo5ssizeE[1];
.global .align 1 .b8 _ZN41_INTERNAL_08f6c4ce_4_k_cu_f2095738_1475874cuda3std6ranges3__45__cpo8distanceE[1];
.global .align 1 .b8 _ZN41_INTERNAL_08f6c4ce_4_k_cu_f2095738_1475876thrust24THRUST_300001_SM_1000_NS8cuda_cub3parE[1];
.global .align 1 .b8 _ZN41_INTERNAL_08f6c4ce_4_k_cu_f2095738_1475876thrust24THRUST_300001_SM_1000_NS8cuda_cub10par_nosyncE[1];
.global .align 1 .b8 _ZN41_INTERNAL_08f6c4ce_4_k_cu_f2095738_1475876thrust24THRUST_300001_SM_1000_NS6system6detail10sequential3seqE[1];
.global .align 1 .b8 _ZN41_INTERNAL_08f6c4ce_4_k_cu_f2095738_1475876thrust24THRUST_300001_SM_1000_NS6system3cpp3parE[1];
.global .align 1 .b8 _ZN41_INTERNAL_08f6c4ce_4_k_cu_f2095738_1475876thrust24THRUST_300001_SM_1000_NS12placeholders2_1E[1];
.global .align 1 .b8 _ZN41_INTERNAL_08f6c4ce_4_k_cu_f2095738_1475876thrust24THRUST_300001_SM_1000_NS12placeholders2_2E[1];
.global .align 1 .b8 _ZN41_INTERNAL_08f6c4ce_4_k_cu_f2095738_1475876thrust24THRUST_300001_SM_1000_NS12placeholders2_3E[1];
.global .align 1 .b8 _ZN41_INTERNAL_08f6c4ce_4_k_cu_f2095738_1475876thrust24THRUST_300001_SM_1000_NS12placeholders2_4E[1];
.global .align 1 .b8 _ZN41_INTERNAL_08f6c4ce_4_k_cu_f2095738_1475876thrust24THRUST_300001_SM_1000_NS12placeholders2_5E[1];
.global .align 1 .b8 _ZN41_INTERNAL_08f6c4ce_4_k_cu_f2095738_1475876thrust24THRUST_300001_SM_1000_NS12placeholders2_6E[1];
.global .align 1 .b8 _ZN41_INTERNAL_08f6c4ce_4_k_cu_f2095738_1475876thrust24THRUST_300001_SM_1000_NS12placeholders2_7E[1];
.global .align 1 .b8 _ZN41_INTERNAL_08f6c4ce_4_k_cu_f2095738_1475876thrust24THRUST_300001_SM_1000_NS12placeholders2_8E[1];
.global .align 1 .b8 _ZN41_INTERNAL_08f6c4ce_4_k_cu_f2095738_1475876thrust24THRUST_300001_SM_1000_NS12placeholders2_9E[1];
.global .align 1 .b8 _ZN41_INTERNAL_08f6c4ce_4_k_cu_f2095738_1475876thrust24THRUST_300001_SM_1000_NS12placeholders3_10E[1];
.global .align 1 .b8 _ZN41_INTERNAL_08f6c4ce_4_k_cu_f2095738_1475876thrust24THRUST_300001_SM_1000_NS3seqE[1];
.global .align 1 .b8 _ZN41_INTERNAL_08f6c4ce_4_k_cu_f2095738_1475876thrust24THRUST_300001_SM_1000_NS6deviceE[1];

.visible .entry _ZN3cub18CUB_300001_SM_10006detail11EmptyKernelIvEEvv()
{


	ret;

}


// ===== COMPILED SASS (sm_100) =====

	.target	sm_100

	.elftype	@"ET_EXEC"


//--------------------- .note.nv.tkinfo           --------------------------
	.section	.note.nv.tkinfo,"",@"SHT_NOTE"
	.sectionflags	@"SHF_NOTE_NV_TKINFO"
	.tkinfo
        /*0018*/ 	.word	0x00000002
        /*0030*/ 	.string	""
        /*0030*/ 	.string	"ptxas"
        /*0030*/ 	.string	"Cuda compilation tools, release 13.0, V13.0.88"
        /*0030*/ 	.string	"Build cuda_13.0.r13.0/compiler.36424714_0"
        /*0030*/ 	.string	"-arch sm_100 -m 64 "



//--------------------- .note.nv.cuinfo           --------------------------
	.section	.note.nv.cuinfo,"",@"SHT_NOTE"
	.sectionflags	@"SHF_NOTE_NV_CUINFO"
        /*0018*/ 	.short	0x0002
        /*001a*/ 	.short	0x0064
        /*001c*/ 	.short	0x0082
	.zero		2


//--------------------- .nv.info                  --------------------------
	.section	.nv.info,"",@"SHT_CUDA_INFO"
	.align	4


	//----- nvinfo : EIATTR_REGCOUNT
	.align		4
        /*0000*/ 	.byte	0x04, 0x2f
        /*0002*/ 	.short	(.L_46 - .L_45)
	.align		4
.L_45:
        /*0004*/ 	.word	index@(_ZN3cub18CUB_300001_SM_10006detail11EmptyKernelIvEEvv)
        /*0008*/ 	.word	0x00000004


	//----- nvinfo : EIATTR_FRAME_SIZE
	.align		4
.L_46:
        /*000c*/ 	.byte	0x04, 0x11
        /*000e*/ 	.short	(.L_48 - .L_47)
	.align		4
.L_47:
        /*0010*/ 	.word	index@(_ZN3cub18CUB_300001_SM_10006detail11EmptyKernelIvEEvv)
        /*0014*/ 	.word	0x00000000


	//----- nvinfo : EIATTR_MIN_STACK_SIZE
	.align		4
.L_48:
        /*0018*/ 	.byte	0x04, 0x12
        /*001a*/ 	.short	(.L_50 - .L_49)
	.align		4
.L_49:
        /*001c*/ 	.word	index@(_ZN3cub18CUB_300001_SM_10006detail11EmptyKernelIvEEvv)
        /*0020*/ 	.word	0x00000000
.L_50:


//--------------------- .nv.compat                --------------------------
	.section	.nv.compat,"",@"SHT_CUDA_COMPAT_INFO"
	.align	4
        /*0000*/ 	.byte	0x02, 0x09, 0x00, 0x00, 0x02, 0x02, 0x01, 0x00, 0x02, 0x05, 0x05, 0x00, 0x03, 0x07, 0x01, 0x01
        /*0010*/ 	.byte	0x02, 0x03, 0x00, 0x00, 0x02, 0x06, 0x01, 0x00, 0x04, 0x0b, 0x08, 0x00, 0x09, 0x00, 0x00, 0x00
        /*0020*/ 	.byte	0x00, 0x00, 0x00, 0x00


//--------------------- .nv.info._ZN3cub18CUB_300001_SM_10006detail11EmptyKernelIvEEvv --------------------------
	.section	.nv.info._ZN3cub18CUB_300001_SM_10006detail11EmptyKernelIvEEvv,"",@"SHT_CUDA_INFO"
	.sectionflags	@""
	.align	4


	//----- nvinfo : EIATTR_CUDA_API_VERSION
	.align		4
        /*0000*/ 	.byte	0x04, 0x37
        /*0002*/ 	.short	(.L_52 - .L_51)
.L_51:
        /*0004*/ 	.word	0x00000082


	//----- nvinfo : EIATTR_SPARSE_MMA_MASK
	.align		4
.L_52:
        /*0008*/ 	.byte	0x03, 0x50
        /*000a*/ 	.short	0x0000


	//----- nvinfo : EIATTR_MAXREG_COUNT
	.align		4
        /*000c*/ 	.byte	0x03, 0x1b
        /*000e*/ 	.short	0x00ff


	//----- nvinfo : EIATTR_MERCURY_ISA_VERSION
	.align		4
        /*0010*/ 	.byte	0x03, 0x5f
        /*0012*/ 	.short	0x0101


	//----- nvinfo : EIATTR_VRC_CTA_INIT_COUNT
	.align		4
        /*0014*/ 	.byte	0x02, 0x4a
	.zero		1
	.zero		1


	//----- nvinfo : EIATTR_EXIT_INSTR_OFFSETS
	.align		4
        /*0018*/ 	.byte	0x04, 0x1c
        /*001a*/ 	.short	(.L_54 - .L_53)


	//   ....[0]....
.L_53:
        /*001c*/ 	.word	0x00000010


	//----- nvinfo : EIATTR_SW_WAR
	.align		4
.L_54:
        /*0020*/ 	.byte	0x04, 0x36
        /*0022*/ 	.short	(.L_56 - .L_55)
.L_55:
        /*0024*/ 	.word	0x00000008
.L_56:


//--------------------- .nv.callgraph             --------------------------
	.section	.nv.callgraph,"",@"SHT_CUDA_CALLGRAPH"
	.align	4
	.sectionentsize	8
	.align		4
        /*0000*/ 	.word	0x00000000
	.align		4
        /*0004*/ 	.word	0xffffffff
	.align		4
        /*0008*/ 	.word	0x00000000
	.align		4
        /*000c*/ 	.word	0xfffffffe
	.align		4
        /*0010*/ 	.word	0x00000000
	.align		4
        /*0014*/ 	.word	0xfffffffd
	.align		4
        /*0018*/ 	.word	0x00000000
	.align		4
        /*001c*/ 	.word	0xfffffffc


//--------------------- .nv.constant4             --------------------------
	.section	.nv.constant4,"a",@progbits
	.align	8
	.align		8
.nv.constant4:
        /*0000*/ 	.dword	_ZN41_INTERNAL_08f6c4ce_4_k_cu_f2095738_1478834cuda3std3__45__cpo5beginE
	.align		8
        /*0008*/ 	.dword	_ZN41_INTERNAL_08f6c4ce_4_k_cu_f2095738_1478834cuda3std3__45__cpo3endE
	.align		8
        /*0010*/ 	.dword	_ZN41_INTERNAL_08f6c4ce_4_k_cu_f2095738_1478834cuda3std3__45__cpo6cbeginE
	.align		8
        /*0018*/ 	.dword	_ZN41_INTERNAL_08f6c4ce_4_k_cu_f2095738_1478834cuda3std3__45__cpo4cendE
	.align		8
        /*0020*/ 	.dword	_ZN41_INTERNAL_08f6c4ce_4_k_cu_f2095738_1478834cuda3std3__45__cpo6rbeginE
	.align		8
        /*0028*/ 	.dword	_ZN41_INTERNAL_08f6c4ce_4_k_cu_f2095738_1478834cuda3std3__45__cpo4rendE
	.align		8
        /*0030*/ 	.dword	_ZN41_INTERNAL_08f6c4ce_4_k_cu_f2095738_1478834cuda3std3__45__cpo7crbeginE
	.align		8
        /*0038*/ 	.dword	_ZN41_INTERNAL_08f6c4ce_4_k_cu_f2095738_1478834cuda3std3__45__cpo5crendE
	.align		8
        /*0040*/ 	.dword	_ZN41_INTERNAL_08f6c4ce_4_k_cu_f2095738_1478834cuda3std3__443_GLOBAL__N__08f6c4ce_4_k_cu_f2095738_1478836ignoreE
	.align		8
        /*0048*/ 	.dword	_ZN41_INTERNAL_08f6c4ce_4_k_cu_f2095738_1478834cuda3std3__419piecewise_constructE
	.align		8
        /*0050*/ 	.dword	_ZN41_INTERNAL_08f6c4ce_4_k_cu_f2095738_1478834cuda3std3__48in_placeE
	.align		8
        /*0058*/ 	.dword	_ZN41_INTERNAL_08f6c4ce_4_k_cu_f2095738_1478834cuda3std3__420unreachable_sentinelE
	.align		8
        /*0060*/ 	.dword	_ZN41_INTERNAL_08f6c4ce_4_k_cu_f2095738_1478834cuda3std3__47nulloptE
	.align		8
        /*0068*/ 	.dword	_ZN41_INTERNAL_08f6c4ce_4_k_cu_f2095738_1478834cuda3std3__48unexpectE
	.align		8
        /*0070*/ 	.dword	_ZN41_INTERNAL_08f6c4ce_4_k_cu_f2095738_1478834cuda3std6ranges3__45__cpo4swapE
	.align		8
        /*0078*/ 	.dword	_ZN41_INTERNAL_08f6c4ce_4_k_cu_f2095738_1478834cuda3std6ranges3__45__cpo9iter_moveE
	.align		8
        /*0080*/ 	.dword	_ZN41_INTERNAL_08f6c4ce_4_k_cu_f2095738_1478834cuda3std6ranges3__45__cpo5beginE
	.align		8
        /*0088*/ 	.dword	_ZN41_INTERNAL_08f6c4ce_4_k_cu_f2095738_1478834cuda3std6ranges3__45__cpo3endE
	.align		8
        /*0090*/ 	.dword	_ZN41_INTERNAL_08f6c4ce_4_k_cu_f2095738_1478834cuda3std6ranges3__45__cpo6cbeginE
	.align		8
        /*0098*/ 	.dword	_ZN41_INTERNAL_08f6c4ce_4_k_cu_f2095738_1478834cuda3std6ranges3__45__cpo4cendE
	.align		8
        /*00a0*/ 	.dword	_ZN41_INTERNAL_08f6c4ce_4_k_cu_f2095738_1478834cuda3std6ranges3__45__cpo7advanceE
	.align		8
        /*00a8*/ 	.dword	_ZN41_INTERNAL_08f6c4ce_4_k_cu_f2095738_1478834cuda3std6ranges3__45__cpo9iter_swapE
	.align		8
        /*00b0*/ 	.dword	_ZN41_INTERNAL_08f6c4ce_4_k_cu_f2095738_1478834cuda3std6ranges3__45__cpo4nextE
	.align		8
        /*00b8*/ 	.dword	_ZN41_INTERNAL_08f6c4ce_4_k_cu_f2095738_1478834cuda3std6ranges3__45__cpo4prevE
	.align		8
        /*00c0*/ 	.dword	_ZN41_INTERNAL_08f6c4ce_4_k_cu_f2095738_1478834cuda3std6ranges3__45__cpo4dataE
	.align		8
        /*00c8*/ 	.dword	_ZN41_INTERNAL_08f6c4ce_4_k_cu_f2095738_1478834cuda3std6ranges3__45__cpo5cdataE
	.align		8
        /*00d0*/ 	.dword	_ZN41_INTERNAL_08f6c4ce_4_k_cu_f2095738_1478834cuda3std6ranges3__45__cpo4sizeE
	.align		8
        /*00d8*/ 	.dword	_ZN41_INTERNAL_08f6c4ce_4_k_cu_f2095738_1478834cuda3std6ranges3__45__cpo5ssizeE
	.align		8
        /*00e0*/ 	.dword	_ZN41_INTERNAL_08f6c4ce_4_k_cu_f2095738_1478834cuda3std6ranges3__45__cpo8distanceE
	.align		8
        /*00e8*/ 	.dword	_ZN41_INTERNAL_08f6c4ce_4_k_cu_f2095738_1478836thrust24THRUST_300001_SM_1000_NS8cuda_cub3parE
	.align		8
        /*00f0*/ 	.dword	_ZN41_INTERNAL_08f6c4ce_4_k_cu_f2095738_1478836thrust24THRUST_300001_SM_1000_NS8cuda_cub10par_nosyncE
	.align		8
        /*00f8*/ 	.dword	_ZN41_INTERNAL_08f6c4ce_4_k_cu_f2095738_1478836thrust24THRUST_300001_SM_1000_NS6system6detail10sequential3seqE
	.align		8
        /*0100*/ 	.dword	_ZN41_INTERNAL_08f6c4ce_4_k_cu_f2095738_1478836thrust24THRUST_300001_SM_1000_NS6system3cpp3parE
	.align		8
        /*0108*/ 	.dword	_ZN41_INTERNAL_08f6c4ce_4_k_cu_f2095738_1478836thrust24THRUST_300001_SM_1000_NS12placeholders2_1E
	.align		8
        /*0110*/ 	.dword	_ZN41_INTERNAL_08f6c4ce_4_k_cu_f2095738_1478836thrust24THRUST_300001_SM_1000_NS12placeholders2_2E
	.align		8
        /*0118*/ 	.dword	_ZN41_INTERNAL_08f6c4ce_4_k_cu_f2095738_1478836thrust24THRUST_300001_SM_1000_NS12placeholders2_3E
	.align		8
        /*0120*/ 	.dword	_ZN41_INTERNAL_08f6c4ce_4_k_cu_f2095738_1478836thrust24THRUST_300001_SM_1000_NS12placeholders2_4E
	.align		8
        /*0128*/ 	.dword	_ZN41_INTERNAL_08f6c4ce_4_k_cu_f2095738_1478836thrust24THRUST_300001_SM_1000_NS12placeholders2_5E
	.align		8
        /*0130*/ 	.dword	_ZN41_INTERNAL_08f6c4ce_4_k_cu_f2095738_1478836thrust24THRUST_300001_SM_1000_NS12placeholders2_6E
	.align		8
        /*0138*/ 	.dword	_ZN41_INTERNAL_08f6c4ce_4_k_cu_f2095738_1478836thrust24THRUST_300001_SM_1000_NS12placeholders2_7E
	.align		8
        /*0140*/ 	.dword	_ZN41_INTERNAL_08f6c4ce_4_k_cu_f2095738_1478836thrust24THRUST_300001_SM_1000_NS12placeholders2_8E
	.align		8
        /*0148*/ 	.dword	_ZN41_INTERNAL_08f6c4ce_4_k_cu_f2095738_1478836thrust24THRUST_300001_SM_1000_NS12placeholders2_9E
	.align		8
        /*0150*/ 	.dword	_ZN41_INTERNAL_08f6c4ce_4_k_cu_f2095738_1478836thrust24THRUST_300001_SM_1000_NS12placeholders3_10E
	.align		8
        /*0158*/ 	.dword	_ZN41_INTERNAL_08f6c4ce_4_k_cu_f2095738_1478836thrust24THRUST_300001_SM_1000_NS3seqE
	.align		8
        /*0160*/ 	.dword	_ZN41_INTERNAL_08f6c4ce_4_k_cu_f2095738_1478836thrust24THRUST_300001_SM_1000_NS6deviceE


//--------------------- .text._ZN3cub18CUB_300001_SM_10006detail11EmptyKernelIvEEvv --------------------------
	.section	.text._ZN3cub18CUB_300001_SM_10006detail11EmptyKernelIvEEvv,"ax",@progbits
	.align	128
        .global         _ZN3cub18CUB_300001_SM_10006detail11EmptyKernelIvEEvv
        .type           _ZN3cub18CUB_300001_SM_10006detail11EmptyKernelIvEEvv,@function
        .size           _ZN3cub18CUB_300001_SM_10006detail11EmptyKernelIvEEvv,(.L_x_1 - _ZN3cub18CUB_300001_SM_10006detail11EmptyKernelIvEEvv)
        .other          _ZN3cub18CUB_300001_SM_10006detail11EmptyKernelIvEEvv,@"STO_CUDA_ENTRY STV_DEFAULT"
_ZN3cub18CUB_300001_SM_10006detail11EmptyKernelIvEEvv:
.text._ZN3cub18CUB_300001_SM_10006detail11EmptyKernelIvEEvv:
[----:B------:R-:W-:Y:S01]  /*0000*/  LDC R1, c[0x0][0x37c] ;  /* 0x0000df00ff017b82 */ /* 0x000fe20000000800 */
[----:B------:R-:W-:Y:S05]  /*0010*/  EXIT ;  /* 0x000000000000794d */ /* 0x000fea0003800000 */
.L_x_0:
[----:B------:R-:W-:-:S00]  /*0020*/  BRA `(.L_x_0) ;  /* 0xfffffffc00fc7947 */ /* 0x000fc0000383ffff */
[----:B------:R-:W-:-:S00]  /*0030*/  NOP ;  /* 0x0000000000007918 */ /* 0x000fc00000000000 */
        /* <DEDUP_REMOVED lines=12> */
.L_x_1:


//--------------------- .nv.shared.reserved.0     --------------------------
	.section	.nv.shared.reserved.0,"aw",@nobits
	.weak		__nv_reservedSMEM_offset_0_alias
	.size		__nv_reservedSMEM_offset_0_alias, 0, 64
	.other		__nv_reservedSMEM_offset_0_alias,@"STO_CUDA_RESERVED_SHARED STV_DEFAULT"
__nv_reservedSMEM_offset_0_alias:
	.zero		0
	.zero		64


//--------------------- .nv.global                --------------------------
	.section	.nv.global,"aw",@nobits
.nv.global:
	.type		_ZN41_INTERNAL_08f6c4ce_4_k_cu_f2095738_1478836thrust24THRUST_300001_SM_1000_NS12placeholders2_8E,@object
	.size		_ZN41_INTERNAL_08f6c4ce_4_k_cu_f2095738_1478836thrust24THRUST_300001_SM_1000_NS12placeholders2_8E,(_ZN41_INTERNAL_08f6c4ce_4_k_cu_f2095738_1478834cuda3std3__443_GLOBAL__N__08f6c4ce_4_k_cu_f2095738_1478836ignoreE - _ZN41_INTERNAL_08f6c4ce_4_k_cu_f2095738_1478836thrust24THRUST_300001_SM_1000_NS12placeholders2_8E)
_ZN41_INTERNAL_08f6c4ce_4_k_cu_f2095738_1478836thrust24THRUST_300001_SM_1000_NS12placeholders2_8E:
	.zero		1
	.type		_ZN41_INTERNAL_08f6c4ce_4_k_cu_f2095738_1478834cuda3std3__443_GLOBAL__N__08f6c4ce_4_k_cu_f2095738_1478836ignoreE,@object
	.size		_ZN41_INTERNAL_08f6c4ce_4_k_cu_f2095738_1478834cuda3std3__443_GLOBAL__N__08f6c4ce_4_k_cu_f2095738_1478836ignoreE,(_ZN41_INTERNAL_08f6c4ce_4_k_cu_f2095738_1478834cuda3std6ranges3__45__cpo4dataE - _ZN41_INTERNAL_08f6c4ce_4_k_cu_f2095738_1478834cuda3std3__443_GLOBAL__N__08f6c4ce_4_k_cu_f2095738_1478836ignoreE)
_ZN41_INTERNAL_08f6c4ce_4_k_cu_f2095738_1478834cuda3std3__443_GLOBAL__N__08f6c4ce_4_k_cu_f2095738_1478836ignoreE:
	.zero		1
	.type		_ZN41_INTERNAL_08f6c4ce_4_k_cu_f2095738_1478834cuda3std6ranges3__45__cpo4dataE,@object
	.size		_ZN41_INTERNAL_08f6c4ce_4_k_cu_f2095738_1478834cuda3std6ranges3__45__cpo4dataE,(_ZN41_INTERNAL_08f6c4ce_4_k_cu_f2095738_1478836thrust24THRUST_300001_SM_1000_NS6system3cpp3parE - _ZN41_INTERNAL_08f6c4ce_4_k_cu_f2095738_1478834cuda3std6ranges3__45__cpo4dataE)
_ZN41_INTERNAL_08f6c4ce_4_k_cu_f2095738_1478834cuda3std6ranges3__45__cpo4dataE:
	.zero		1
	.type		_ZN41_INTERNAL_08f6c4ce_4_k_cu_f2095738_1478836thrust24THRUST_300001_SM_1000_NS6system3cpp3parE,@object
	.size		_ZN41_INTERNAL_08f6c4ce_4_k_cu_f2095738_1478836thrust24THRUST_300001_SM_1000_NS6system3cpp3parE,(_ZN41_INTERNAL_08f6c4ce_4_k_cu_f2095738_1478834cuda3std3__45__cpo5beginE - _ZN41_INTERNAL_08f6c4ce_4_k_cu_f2095738_1478836thrust24THRUST_300001_SM_1000_NS6system3cpp3parE)
_ZN41_INTERNAL_08f6c4ce_4_k_cu_f2095738_1478836thrust24THRUST_300001_SM_1000_NS6system3cpp3parE:
	.zero		1
	.type		_ZN41_INTERNAL_08f6c4ce_4_k_cu_f2095738_1478834cuda3std3__45__cpo5beginE,@object
	.size		_ZN41_INTERNAL_08f6c4ce_4_k_cu_f2095738_1478834cuda3std3__45__cpo5beginE,(_ZN41_INTERNAL_08f6c4ce_4_k_cu_f2095738_1478834cuda3std6ranges3__45__cpo5beginE - _ZN41_INTERNAL_08f6c4ce_4_k_cu_f2095738_1478834cuda3std3__45__cpo5beginE)
_ZN41_INTERNAL_08f6c4ce_4_k_cu_f2095738_1478834cuda3std3__45__cpo5beginE:
	.zero		1
	.type		_ZN41_INTERNAL_08f6c4ce_4_k_cu_f2095738_1478834cuda3std6ranges3__45__cpo5beginE,@object
	.size		_ZN41_INTERNAL_08f6c4ce_4_k_cu_f2095738_1478834cuda3std6ranges3__45__cpo5beginE,(_ZN41_INTERNAL_08f6c4ce_4_k_cu_f2095738_1478836thrust24THRUST_300001_SM_1000_NS6deviceE - _ZN41_INTERNAL_08f6c4ce_4_k_cu_f2095738_1478834cuda3std6ranges3__45__cpo5beginE)
_ZN41_INTERNAL_08f6c4ce_4_k_cu_f2095738_1478834cuda3std6ranges3__45__cpo5beginE:
	.zero		1
	.type		_ZN41_INTERNAL_08f6c4ce_4_k_cu_f2095738_1478836thrust24THRUST_300001_SM_1000_NS6deviceE,@object
	.size		_ZN41_INTERNAL_08f6c4ce_4_k_cu_f2095738_1478836thrust24THRUST_300001_SM_1000_NS6deviceE,(_ZN41_INTERNAL_08f6c4ce_4_k_cu_f2095738_1478834cuda3std3__47nulloptE - _ZN41_INTERNAL_08f6c4ce_4_k_cu_f2095738_1478836thrust24THRUST_300001_SM_1000_NS6deviceE)
_ZN41_INTERNAL_08f6c4ce_4_k_cu_f2095738_1478836thrust24THRUST_300001_SM_1000_NS6deviceE:
	.zero		1
	.type		_ZN41_INTERNAL_08f6c4ce_4_k_cu_f2095738_1478834cuda3std3__47nulloptE,@object
	.size		_ZN41_INTERNAL_08f6c4ce_4_k_cu_f2095738_1478834cuda3std3__47nulloptE,(_ZN41_INTERNAL_08f6c4ce_4_k_cu_f2095738_1478834cuda3std6ranges3__45__cpo8distanceE - _ZN41_INTERNAL_08f6c4ce_4_k_cu_f2095738_1478834cuda3std3__47nulloptE)
_ZN41_INTERNAL_08f6c4ce_4_k_cu_f2095738_1478834cuda3std3__47nulloptE:
	.zero		1
	.type		_ZN41_INTERNAL_08f6c4ce_4_k_cu_f2095738_1478834cuda3std6ranges3__45__cpo8distanceE,@object
	.size		_ZN41_INTERNAL_08f6c4ce_4_k_cu_f2095738_1478834cuda3std6ranges3__45__cpo8distanceE,(_ZN41_INTERNAL_08f6c4ce_4_k_cu_f2095738_1478836thrust24THRUST_300001_SM_1000_NS12placeholders2_4E - _ZN41_INTERNAL_08f6c4ce_4_k_cu_f2095738_1478834cuda3std6ranges3__45__cpo8distanceE)
_ZN41_INTERNAL_08f6c4ce_4_k_cu_f2095738_1478834cuda3std6ranges3__45__cpo8distanceE:
	.zero		1
	.type		_ZN41_INTERNAL_08f6c4ce_4_k_cu_f2095738_1478836thrust24THRUST_300001_SM_1000_NS12placeholders2_4E,@object
	.size		_ZN41_INTERNAL_08f6c4ce_4_k_cu_f2095738_1478836thrust24THRUST_300001_SM_1000_NS12placeholders2_4E,(_ZN41_INTERNAL_08f6c4ce_4_k_cu_f2095738_1478834cuda3std3__45__cpo6rbeginE - _ZN41_INTERNAL_08f6c4ce_4_k_cu_f2095738_1478836thrust24THRUST_300001_SM_1000_NS12placeholders2_4E)
_ZN41_INTERNAL_08f6c4ce_4_k_cu_f2095738_1478836thrust24THRUST_300001_SM_1000_NS12placeholders2_4E:
	.zero		1
	.type		_ZN41_INTERNAL_08f6c4ce_4_k_cu_f2095738_1478834cuda3std3__45__cpo6rbeginE,@object
	.size		_ZN41_INTERNAL_08f6c4ce_4_k_cu_f2095738_1478834cuda3std3__45__cpo6rbeginE,(_ZN41_INTERNAL_08f6c4ce_4_k_cu_f2095738_1478834cuda3std6ranges3__45__cpo7advanceE - _ZN41_INTERNAL_08f6c4ce_4_k_cu_f2095738_1478834cuda3std3__45__cpo6rbeginE)
_ZN41_INTERNAL_08f6c4ce_4_k_cu_f2095738_1478834cuda3std3__45__cpo6rbeginE:
	.zero		1
	.type		_ZN41_INTERNAL_08f6c4ce_4_k_cu_f2095738_1478834cuda3std6ranges3__45__cpo7advanceE,@object
	.size		_ZN41_INTERNAL_08f6c4ce_4_k_cu_f2095738_1478834cuda3std6ranges3__45__cpo7advanceE,(_ZN41_INTERNAL_08f6c4ce_4_k_cu_f2095738_1478836thrust24THRUST_300001_SM_1000_NS12placeholders3_10E - _ZN41_INTERNAL_08f6c4ce_4_k_cu_f2095738_1478834cuda3std6ranges3__45__cpo7advanceE)
_ZN41_INTERNAL_08f6c4ce_4_k_cu_f2095738_1478834cuda3std6ranges3__45__cpo7advanceE:
	.zero		1
	.type		_ZN41_INTERNAL_08f6c4ce_4_k_cu_f2095738_1478836thrust24THRUST_300001_SM_1000_NS12placeholders3_10E,@object
	.size		_ZN41_INTERNAL_08f6c4ce_4_k_cu_f2095738_1478836thrust24THRUST_300001_SM_1000_NS12placeholders3_10E,(_ZN41_INTERNAL_08f6c4ce_4_k_cu_f2095738_1478834cuda3std3__48in_placeE - _ZN41_INTERNAL_08f6c4ce_4_k_cu_f2095738_1478836thrust24THRUST_300001_SM_1000_NS12placeholders3_10E)
_ZN41_INTERNAL_08f6c4ce_4_k_cu_f2095738_1478836thrust24THRUST_300001_SM_1000_NS12placeholders3_10E:
	.zero		1
	.type		_ZN41_INTERNAL_08f6c4ce_4_k_cu_f2095738_1478834cuda3std3__48in_placeE,@object
	.size		_ZN41_INTERNAL_08f6c4ce_4_k_cu_f2095738_1478834cuda3std3__48in_placeE,(_ZN41_INTERNAL_08f6c4ce_4_k_cu_f2095738_1478834cuda3std6ranges3__45__cpo4sizeE - _ZN41_INTERNAL_08f6c4ce_4_k_cu_f2095738_1478834cuda3std3__48in_placeE)
_ZN41_INTERNAL_08f6c4ce_4_k_cu_f2095738_1478834cuda3std3__48in_placeE:
	.zero		1
	.type		_ZN41_INTERNAL_08f6c4ce_4_k_cu_f2095738_1478834cuda3std6ranges3__45__cpo4sizeE,@object
	.size		_ZN41_INTERNAL_08f6c4ce_4_k_cu_f2095738_1478834cuda3std6ranges3__45__cpo4sizeE,(_ZN41_INTERNAL_08f6c4ce_4_k_cu_f2095738_1478836thrust24THRUST_300001_SM_1000_NS12placeholders2_2E - _ZN41_INTERNAL_08f6c4ce_4_k_cu_f2095738_1478834cuda3std6ranges3__45__cpo4sizeE)
_ZN41_INTERNAL_08f6c4ce_4_k_cu_f2095738_1478834cuda3std6ranges3__45__cpo4sizeE:
	.zero		1
	.type		_ZN41_INTERNAL_08f6c4ce_4_k_cu_f2095738_1478836thrust24THRUST_300001_SM_1000_NS12placeholders2_2E,@object
	.size		_ZN41_INTERNAL_08f6c4ce_4_k_cu_f2095738_1478836thrust24THRUST_300001_SM_1000_NS12placeholders2_2E,(_ZN41_INTERNAL_08f6c4ce_4_k_cu_f2095738_1478834cuda3std3__45__cpo6cbeginE - _ZN41_INTERNAL_08f6c4ce_4_k_cu_f2095738_1478836thrust24THRUST_300001_SM_1000_NS12placeholders2_2E)
_ZN41_INTERNAL_08f6c4ce_4_k_cu_f2095738_1478836thrust24THRUST_300001_SM_1000_NS12placeholders2_2E:
	.zero		1
	.type		_ZN41_INTERNAL_08f6c4ce_4_k_cu_f2095738_1478834cuda3std3__45__cpo6cbeginE,@object
	.size		_ZN41_INTERNAL_08f6c4ce_4_k_cu_f2095738_1478834cuda3std3__45__cpo6cbeginE,(_ZN41_INTERNAL_08f6c4ce_4_k_cu_f2095738_1478834cuda3std6ranges3__45__cpo6cbeginE - _ZN41_INTERNAL_08f6c4ce_4_k_cu_f2095738_1478834cuda3std3__45__cpo6cbeginE)
_ZN41_INTERNAL_08f6c4ce_4_k_cu_f2095738_1478834cuda3std3__45__cpo6cbeginE:
	.zero		1
	.type		_ZN41_INTERNAL_08f6c4ce_4_k_cu_f2095738_1478834cuda3std6ranges3__45__cpo6cbeginE,@object
	.size		_ZN41_INTERNAL_08f6c4ce_4_k_cu_f2095738_1478834cuda3std6ranges3__45__cpo6cbeginE,(_ZN41_INTERNAL_08f6c4ce_4_k_cu_f2095738_1478836thrust24THRUST_300001_SM_1000_NS12placeholders2_6E - _ZN41_INTERNAL_08f6c4ce_4_k_cu_f2095738_1478834cuda3std6ranges3__45__cpo6cbeginE)
_ZN41_INTERNAL_08f6c4ce_4_k_cu_f2095738_1478834cuda3std6ranges3__45__cpo6cbeginE:
	.zero		1
	.type		_ZN41_INTERNAL_08f6c4ce_4_k_cu_f2095738_1478836thrust24THRUST_300001_SM_1000_NS12placeholders2_6E,@object
	.size		_ZN41_INTERNAL_08f6c4ce_4_k_cu_f2095738_1478836thrust24THRUST_300001_SM_1000_NS12placeholders2_6E,(_ZN41_INTERNAL_08f6c4ce_4_k_cu_f2095738_1478834cuda3std3__45__cpo7crbeginE - _ZN41_INTERNAL_08f6c4ce_4_k_cu_f2095738_1478836thrust24THRUST_300001_SM_1000_NS12placeholders2_6E)
_ZN41_INTERNAL_08f6c4ce_4_k_cu_f2095738_1478836thrust24THRUST_300001_SM_1000_NS12placeholders2_6E:
	.zero		1
	.type		_ZN41_INTERNAL_08f6c4ce_4_k_cu_f2095738_1478834cuda3std3__45__cpo7crbeginE,@object
	.size		_ZN41_INTERNAL_08f6c4ce_4_k_cu_f2095738_1478834cuda3std3__45__cpo7crbeginE,(_ZN41_INTERNAL_08f6c4ce_4_k_cu_f2095738_1478834cuda3std6ranges3__45__cpo4nextE - _ZN41_INTERNAL_08f6c4ce_4_k_cu_f2095738_1478834cuda3std3__45__cpo7crbeginE)
_ZN41_INTERNAL_08f6c4ce_4_k_cu_f2095738_1478834cuda3std3__45__cpo7crbeginE:
	.zero		1
	.type		_ZN41_INTERNAL_08f6c4ce_4_k_cu_f2095738_1478834cuda3std6ranges3__45__cpo4nextE,@object
	.size		_ZN41_INTERNAL_08f6c4ce_4_k_cu_f2095738_1478834cuda3std6ranges3__45__cpo4nextE,(_ZN41_INTERNAL_08f6c4ce_4_k_cu_f2095738_1478834cuda3std6ranges3__45__cpo4swapE - _ZN41_INTERNAL_08f6c4ce_4_k_cu_f2095738_1478834cuda3std6ranges3__45__cpo4nextE)
_ZN41_INTERNAL_08f6c4ce_4_k_cu_f2095738_1478834cuda3std6ranges3__45__cpo4nextE:
	.zero		1
	.type		_ZN41_INTERNAL_08f6c4ce_4_k_cu_f2095738_1478834cuda3std6ranges3__45__cpo4swapE,@object
	.size		_ZN41_INTERNAL_08f6c4ce_4_k_cu_f2095738_1478834cuda3std6ranges3__45__cpo4swapE,(_ZN41_INTERNAL_08f6c4ce_4_k_cu_f2095738_1478836thrust24THRUST_300001_SM_1000_NS8cuda_cub10par_nosyncE - _ZN41_INTERNAL_08f6c4ce_4_k_cu_f2095738_1478834cuda3std6ranges3__45__cpo4swapE)
_ZN41_INTERNAL_08f6c4ce_4_k_cu_f2095738_1478834cuda3std6ranges3__45__cpo4swapE:
	.zero		1
	.type		_ZN41_INTERNAL_08f6c4ce_4_k_cu_f2095738_1478836thrust24THRUST_300001_SM_1000_NS8cuda_cub10par_nosyncE,@object
	.size		_ZN41_INTERNAL_08f6c4ce_4_k_cu_f2095738_1478836thrust24THRUST_300001_SM_1000_NS8cuda_cub10par_nosyncE,(_ZN41_INTERNAL_08f6c4ce_4_k_cu_f2095738_1478836thrust24THRUST_300001_SM_1000_NS3seqE - _ZN41_INTERNAL_08f6c4ce_4_k_cu_f2095738_1478836thrust24THRUST_300001_SM_1000_NS8cuda_cub10par_nosyncE)
_ZN41_INTERNAL_08f6c4ce_4_k_cu_f2095738_1478836thrust24THRUST_300001_SM_1000_NS8cuda_cub10par_nosyncE:
	.zero		1
	.type		_ZN41_INTERNAL_08f6c4ce_4_k_cu_f2095738_1478836thrust24THRUST_300001_SM_1000_NS3seqE,@object
	.size		_ZN41_INTERNAL_08f6c4ce_4_k_cu_f2095738_1478836thrust24THRUST_300001_SM_1000_NS3seqE,(_ZN41_INTERNAL_08f6c4ce_4_k_cu_f2095738_1478834cuda3std3__420unreachable_sentinelE - _ZN41_INTERNAL_08f6c4ce_4_k_cu_f2095738_1478836thrust24THRUST_300001_SM_1000_NS3seqE)
_ZN41_INTERNAL_08f6c4ce_4_k_cu_f2095738_1478836thrust24THRUST_300001_SM_1000_NS3seqE:
	.zero		1
	.type		_ZN41_INTERNAL_08f6c4ce_4_k_cu_f2095738_1478834cuda3std3__420unreachable_sentinelE,@object
	.size		_ZN41_INTERNAL_08f6c4ce_4_k_cu_f2095738_1478834cuda3std3__420unreachable_sentinelE,(_ZN41_INTERNAL_08f6c4ce_4_k_cu_f2095738_1478834cuda3std6ranges3__45__cpo5ssizeE - _ZN41_INTERNAL_08f6c4ce_4_k_cu_f2095738_1478834cuda3std3__420unreachable_sentinelE)
_ZN41_INTERNAL_08f6c4ce_4_k_cu_f2095738_1478834cuda3std3__420unreachable_sentinelE:
	.zero		1
	.type		_ZN41_INTERNAL_08f6c4ce_4_k_cu_f2095738_1478834cuda3std6ranges3__45__cpo5ssizeE,@object
	.size		_ZN41_INTERNAL_08f6c4ce_4_k_cu_f2095738_1478834cuda3std6ranges3__45__cpo5ssizeE,(_ZN41_INTERNAL_08f6c4ce_4_k_cu_f2095738_1478836thrust24THRUST_300001_SM_1000_NS12placeholders2_3E - _ZN41_INTERNAL_08f6c4ce_4_k_cu_f2095738_1478834cuda3std6ranges3__45__cpo5ssizeE)
_ZN41_INTERNAL_08f6c4ce_4_k_cu_f2095738_1478834cuda3std6ranges3__45__cpo5ssizeE:
	.zero		1
	.type		_ZN41_INTERNAL_08f6c4ce_4_k_cu_f2095738_1478836thrust24THRUST_300001_SM_1000_NS12placeholders2_3E,@object
	.size		_ZN41_INTERNAL_08f6c4ce_4_k_cu_f2095738_1478836thrust24THRUST_300001_SM_1000_NS12placeholders2_3E,(_ZN41_INTERNAL_08f6c4ce_4_k_cu_f2095738_1478834cuda3std3__45__cpo4cendE - _ZN41_INTERNAL_08f6c4ce_4_k_cu_f2095738_1478836thrust24THRUST_300001_SM_1000_NS12placeholders2_3E)
_ZN41_INTERNAL_08f6c4ce_4_k_cu_f2095738_1478836thrust24THRUST_300001_SM_1000_NS12placeholders2_3E:
	.zero		1
	.type		_ZN41_INTERNAL_08f6c4ce_4_k_cu_f2095738_1478834cuda3std3__45__cpo4cendE,@object
	.size		_ZN41_INTERNAL_08f6c4ce_4_k_cu_f2095738_1478834cuda3std3__45__cpo4cendE,(_ZN41_INTERNAL_08f6c4ce_4_k_cu_f2095738_1478834cuda3std6ranges3__45__cpo4cendE - _ZN41_INTERNAL_08f6c4ce_4_k_cu_f2095738_1478834cuda3std3__45__cpo4cendE)
_ZN41_INTERNAL_08f6c4ce_4_k_cu_f2095738_1478834cuda3std3__45__cpo4cendE:
	.zero		1
	.type		_ZN41_INTERNAL_08f6c4ce_4_k_cu_f2095738_1478834cuda3std6ranges3__45__cpo4cendE,@object
	.size		_ZN41_INTERNAL_08f6c4ce_4_k_cu_f2095738_1478834cuda3std6ranges3__45__cpo4cendE,(_ZN41_INTERNAL_08f6c4ce_4_k_cu_f2095738_1478836thrust24THRUST_300001_SM_1000_NS12placeholders2_7E - _ZN41_INTERNAL_08f6c4ce_4_k_cu_f2095738_1478834cuda3std6ranges3__45__cpo4cendE)
_ZN41_INTERNAL_08f6c4ce_4_k_cu_f2095738_1478834cuda3std6ranges3__45__cpo4cendE:
	.zero		1
	.type		_ZN41_INTERNAL_08f6c4ce_4_k_cu_f2095738_1478836thrust24THRUST_300001_SM_1000_NS12placeholders2_7E,@object
	.size		_ZN41_INTERNAL_08f6c4ce_4_k_cu_f2095738_1478836thrust24THRUST_300001_SM_1000_NS12placeholders2_7E,(_ZN41_INTERNAL_08f6c4ce_4_k_cu_f2095738_1478834cuda3std3__45__cpo5crendE - _ZN41_INTERNAL_08f6c4ce_4_k_cu_f2095738_1478836thrust24THRUST_300001_SM_1000_NS12placeholders2_7E)
_ZN41_INTERNAL_08f6c4ce_4_k_cu_f2095738_1478836thrust24THRUST_300001_SM_1000_NS12placeholders2_7E:
	.zero		1
	.type		_ZN41_INTERNAL_08f6c4ce_4_k_cu_f2095738_1478834cuda3std3__45__cpo5crendE,@object
	.size		_ZN41_INTERNAL_08f6c4ce_4_k_cu_f2095738_1478834cuda3std3__45__cpo5crendE,(_ZN41_INTERNAL_08f6c4ce_4_k_cu_f2095738_1478834cuda3std6ranges3__45__cpo4prevE - _ZN41_INTERNAL_08f6c4ce_4_k_cu_f2095738_1478834cuda3std3__45__cpo5crendE)
_ZN41_INTERNAL_08f6c4ce_4_k_cu_f2095738_1478834cuda3std3__45__cpo5crendE:
	.zero		1
	.type		_ZN41_INTERNAL_08f6c4ce_4_k_cu_f2095738_1478834cuda3std6ranges3__45__cpo4prevE,@object
	.size		_ZN41_INTERNAL_08f6c4ce_4_k_cu_f2095738_1478834cuda3std6ranges3__45__cpo4prevE,(_ZN41_INTERNAL_08f6c4ce_4_k_cu_f2095738_1478834cuda3std6ranges3__45__cpo9iter_moveE - _ZN41_INTERNAL_08f6c4ce_4_k_cu_f2095738_1478834cuda3std6ranges3__45__cpo4prevE)
_ZN41_INTERNAL_08f6c4ce_4_k_cu_f2095738_1478834cuda3std6ranges3__45__cpo4prevE:
	.zero		1
	.type		_ZN41_INTERNAL_08f6c4ce_4_k_cu_f2095738_1478834cuda3std6ranges3__45__cpo9iter_moveE,@object
	.size		_ZN41_INTERNAL_08f6c4ce_4_k_cu_f2095738_1478834cuda3std6ranges3__45__cpo9iter_moveE,(_ZN41_INTERNAL_08f6c4ce_4_k_cu_f2095738_1478836thrust24THRUST_300001_SM_1000_NS6system6detail10sequential3seqE - _ZN41_INTERNAL_08f6c4ce_4_k_cu_f2095738_1478834cuda3std6ranges3__45__cpo9iter_moveE)
_ZN41_INTERNAL_08f6c4ce_4_k_cu_f2095738_1478834cuda3std6ranges3__45__cpo9iter_moveE:
	.zero		1
	.type		_ZN41_INTERNAL_08f6c4ce_4_k_cu_f2095738_1478836thrust24THRUST_300001_SM_1000_NS6system6detail10sequential3seqE,@object
	.size		_ZN41_INTERNAL_08f6c4ce_4_k_cu_f2095738_1478836thrust24THRUST_300001_SM_1000_NS6system6detail10sequential3seqE,(_ZN41_INTERNAL_08f6c4ce_4_k_cu_f2095738_1478836thrust24THRUST_300001_SM_1000_NS12placeholders2_9E - _ZN41_INTERNAL_08f6c4ce_4_k_cu_f2095738_1478836thrust24THRUST_300001_SM_1000_NS6system6detail10sequential3seqE)
_ZN41_INTERNAL_08f6c4ce_4_k_cu_f2095738_1478836thrust24THRUST_300001_SM_1000_NS6system6detail10sequential3seqE:
	.zero		1
	.type		_ZN41_INTERNAL_08f6c4ce_4_k_cu_f2095738_1478836thrust24THRUST_300001_SM_1000_NS12placeholders2_9E,@object
	.size		_ZN41_INTERNAL_08f6c4ce_4_k_cu_f2095738_1478836thrust24THRUST_300001_SM_1000_NS12placeholders2_9E,(_ZN41_INTERNAL_08f6c4ce_4_k_cu_f2095738_1478834cuda3std3__419piecewise_constructE - _ZN41_INTERNAL_08f6c4ce_4_k_cu_f2095738_1478836thrust24THRUST_300001_SM_1000_NS12placeholders2_9E)
_ZN41_INTERNAL_08f6c4ce_4_k_cu_f2095738_1478836thrust24THRUST_300001_SM_1000_NS12placeholders2_9E:
	.zero		1
	.type		_ZN41_INTERNAL_08f6c4ce_4_k_cu_f2095738_1478834cuda3std3__419piecewise_constructE,@object
	.size		_ZN41_INTERNAL_08f6c4ce_4_k_cu_f2095738_1478834cuda3std3__419piecewise_constructE,(_ZN41_INTERNAL_08f6c4ce_4_k_cu_f2095738_1478834cuda3std6ranges3__45__cpo5cdataE - _ZN41_INTERNAL_08f6c4ce_4_k_cu_f2095738_1478834cuda3std3__419piecewise_constructE)
_ZN41_INTERNAL_08f6c4ce_4_k_cu_f2095738_1478834cuda3std3__419piecewise_constructE:
	.zero		1
	.type		_ZN41_INTERNAL_08f6c4ce_4_k_cu_f2095738_1478834cuda3std6ranges3__45__cpo5cdataE,@object
	.size		_ZN41_INTERNAL_08f6c4ce_4_k_cu_f2095738_1478834cuda3std6ranges3__45__cpo5cdataE,(_ZN41_INTERNAL_08f6c4ce_4_k_cu_f2095738_1478836thrust24THRUST_300001_SM_1000_NS12placeholders2_1E - _ZN41_INTERNAL_08f6c4ce_4_k_cu_f2095738_1478834cuda3std6ranges3__45__cpo5cdataE)
_ZN41_INTERNAL_08f6c4ce_4_k_cu_f2095738_1478834cuda3std6ranges3__45__cpo5cdataE:
	.zero		1
	.type		_ZN41_INTERNAL_08f6c4ce_4_k_cu_f2095738_1478836thrust24THRUST_300001_SM_1000_NS12placeholders2_1E,@object
	.size		_ZN41_INTERNAL_08f6c4ce_4_k_cu_f2095738_1478836thrust24THRUST_300001_SM_1000_NS12placeholders2_1E,(_ZN41_INTERNAL_08f6c4ce_4_k_cu_f2095738_1478834cuda3std3__45__cpo3endE - _ZN41_INTERNAL_08f6c4ce_4_k_cu_f2095738_1478836thrust24THRUST_300001_SM_1000_NS12placeholders2_1E)
_ZN41_INTERNAL_08f6c4ce_4_k_cu_f2095738_1478836thrust24THRUST_300001_SM_1000_NS12placeholders2_1E:
	.zero		1
	.type		_ZN41_INTERNAL_08f6c4ce_4_k_cu_f2095738_1478834cuda3std3__45__cpo3endE,@object
	.size		_ZN41_INTERNAL_08f6c4ce_4_k_cu_f2095738_1478834cuda3std3__45__cpo3endE,(_ZN41_INTERNAL_08f6c4ce_4_k_cu_f2095738_1478834cuda3std6ranges3__45__cpo3endE - _ZN41_INTERNAL_08f6c4ce_4_k_cu_f2095738_1478834cuda3std3__45__cpo3endE)
_ZN41_INTERNAL_08f6c4ce_4_k_cu_f2095738_1478834cuda3std3__45__cpo3endE:
	.zero		1
	.type		_ZN41_INTERNAL_08f6c4ce_4_k_cu_f2095738_1478834cuda3std6ranges3__45__cpo3endE,@object
	.size		_ZN41_INTERNAL_08f6c4ce_4_k_cu_f2095738_1478834cuda3std6ranges3__45__cpo3endE,(_ZN41_INTERNAL_08f6c4ce_4_k_cu_f2095738_1478836thrust24THRUST_300001_SM_1000_NS12placeholders2_5E - _ZN41_INTERNAL_08f6c4ce_4_k_cu_f2095738_1478834cuda3std6ranges3__45__cpo3endE)
_ZN41_INTERNAL_08f6c4ce_4_k_cu_f2095738_1478834cuda3std6ranges3__45__cpo3endE:
	.zero		1
	.type		_ZN41_INTERNAL_08f6c4ce_4_k_cu_f2095738_1478836thrust24THRUST_300001_SM_1000_NS12placeholders2_5E,@object
	.size		_ZN41_INTERNAL_08f6c4ce_4_k_cu_f2095738_1478836thrust24THRUST_300001_SM_1000_NS12placeholders2_5E,(_ZN41_INTERNAL_08f6c4ce_4_k_cu_f2095738_1478834cuda3std3__45__cpo4rendE - _ZN41_INTERNAL_08f6c4ce_4_k_cu_f2095738_1478836thrust24THRUST_300001_SM_1000_NS12placeholders2_5E)
_ZN41_INTERNAL_08f6c4ce_4_k_cu_f2095738_1478836thrust24THRUST_300001_SM_1000_NS12placeholders2_5E:
	.zero		1
	.type		_ZN41_INTERNAL_08f6c4ce_4_k_cu_f2095738_1478834cuda3std3__45__cpo4rendE,@object
	.size		_ZN41_INTERNAL_08f6c4ce_4_k_cu_f2095738_1478834cuda3std3__45__cpo4rendE,(_ZN41_INTERNAL_08f6c4ce_4_k_cu_f2095738_1478834cuda3std6ranges3__45__cpo9iter_swapE - _ZN41_INTERNAL_08f6c4ce_4_k_cu_f2095738_1478834cuda3std3__45__cpo4rendE)
_ZN41_INTERNAL_08f6c4ce_4_k_cu_f2095738_1478834cuda3std3__45__cpo4rendE:
	.zero		1
	.type		_ZN41_INTERNAL_08f6c4ce_4_k_cu_f2095738_1478834cuda3std6ranges3__45__cpo9iter_swapE,@object
	.size		_ZN41_INTERNAL_08f6c4ce_4_k_cu_f2095738_1478834cuda3std6ranges3__45__cpo9iter_swapE,(_ZN41_INTERNAL_08f6c4ce_4_k_cu_f2095738_1478834cuda3std3__48unexpectE - _ZN41_INTERNAL_08f6c4ce_4_k_cu_f2095738_1478834cuda3std6ranges3__45__cpo9iter_swapE)
_ZN41_INTERNAL_08f6c4ce_4_k_cu_f2095738_1478834cuda3std6ranges3__45__cpo9iter_swapE:
	.zero		1
	.type		_ZN41_INTERNAL_08f6c4ce_4_k_cu_f2095738_1478834cuda3std3__48unexpectE,@object
	.size		_ZN41_INTERNAL_08f6c4ce_4_k_cu_f2095738_1478834cuda3std3__48unexpectE,(_ZN41_INTERNAL_08f6c4ce_4_k_cu_f2095738_1478836thrust24THRUST_300001_SM_1000_NS8cuda_cub3parE - _ZN41_INTERNAL_08f6c4ce_4_k_cu_f2095738_1478834cuda3std3__48unexpectE)
_ZN41_INTERNAL_08f6c4ce_4_k_cu_f2095738_1478834cuda3std3__48unexpectE:
	.zero		1
	.type		_ZN41_INTERNAL_08f6c4ce_4_k_cu_f2095738_1478836thrust24THRUST_300001_SM_1000_NS8cuda_cub3parE,@object
	.size		_ZN41_INTERNAL_08f6c4ce_4_k_cu_f2095738_1478836thrust24THRUST_300001_SM_1000_NS8cuda_cub3parE,(.L_29 - _ZN41_INTERNAL_08f6c4ce_4_k_cu_f2095738_1478836thrust24THRUST_300001_SM_1000_NS8cuda_cub3parE)
_ZN41_INTERNAL_08f6c4ce_4_k_cu_f2095738_1478836thrust24THRUST_300001_SM_1000_NS8cuda_cub3parE:
	.zero		1
.L_29:


//--------------------- .nv.constant0._ZN3cub18CUB_300001_SM_10006detail11EmptyKernelIvEEvv --------------------------
	.section	.nv.constant0._ZN3cub18CUB_300001_SM_10006detail11EmptyKernelIvEEvv,"a",@progbits
	.sectionflags	@""
	.align	4
.nv.constant0._ZN3cub18CUB_300001_SM_10006detail11EmptyKernelIvEEvv:
	.zero		896


//--------------------- SYMBOLS --------------------------

	.type		.nv.reservedSmem.offset0,@object
	.size		.nv.reservedSmem.offset0,0x4
